//
// Generated by NVIDIA NVVM Compiler
//
// Compiler Build ID: CL-36424714
// Cuda compilation tools, release 13.0, V13.0.88
// Based on NVVM 20.0.0
//

.version 9.0
.target sm_100
.address_size 64

	// .globl	_Z16generate_3D_cubePfS_iiii

.visible .entry _Z16generate_3D_cubePfS_iiii(
	.param .u64 .ptr .align 1 _Z16generate_3D_cubePfS_iiii_param_0,
	.param .u64 .ptr .align 1 _Z16generate_3D_cubePfS_iiii_param_1,
	.param .u32 _Z16generate_3D_cubePfS_iiii_param_2,
	.param .u32 _Z16generate_3D_cubePfS_iiii_param_3,
	.param .u32 _Z16generate_3D_cubePfS_iiii_param_4,
	.param .u32 _Z16generate_3D_cubePfS_iiii_param_5
)
{
	.reg .pred 	%p<6>;
	.reg .b32 	%r<32>;
	.reg .b32 	%f<2>;
	.reg .b64 	%rd<11>;

	ld.param.u64 	%rd2, [_Z16generate_3D_cubePfS_iiii_param_0];
	ld.param.u64 	%rd3, [_Z16generate_3D_cubePfS_iiii_param_1];
	ld.param.u32 	%r5, [_Z16generate_3D_cubePfS_iiii_param_2];
	ld.param.u32 	%r6, [_Z16generate_3D_cubePfS_iiii_param_3];
	ld.param.u32 	%r7, [_Z16generate_3D_cubePfS_iiii_param_4];
	ld.param.u32 	%r8, [_Z16generate_3D_cubePfS_iiii_param_5];
	cvta.to.global.u64 	%rd1, %rd3;
	mov.u32 	%r9, %ctaid.x;
	mov.u32 	%r10, %ctaid.y;
	mov.u32 	%r11, %nctaid.x;
	mad.lo.s32 	%r12, %r10, %r11, %r9;
	mov.u32 	%r13, %ntid.x;
	mov.u32 	%r14, %ntid.y;
	mov.u32 	%r15, %tid.y;
	mov.u32 	%r16, %tid.x;
	mad.lo.s32 	%r17, %r12, %r14, %r15;
	mad.lo.s32 	%r1, %r17, %r13, %r16;
	add.s32 	%r18, %r7, -1;
	shr.u32 	%r19, %r18, 31;
	add.s32 	%r20, %r18, %r19;
	shr.s32 	%r21, %r20, 1;
	add.s32 	%r22, %r8, -1;
	shr.u32 	%r23, %r22, 31;
	add.s32 	%r24, %r22, %r23;
	shr.s32 	%r25, %r24, 1;
	add.s32 	%r26, %r10, %r15;
	sub.s32 	%r2, %r26, %r21;
	add.s32 	%r27, %r9, %r16;
	sub.s32 	%r28, %r27, %r25;
	or.b32  	%r29, %r2, %r28;
	setp.lt.s32 	%p1, %r29, 0;
	setp.ge.s32 	%p2, %r2, %r5;
	setp.ge.s32 	%p3, %r28, %r6;
	or.pred  	%p4, %p2, %p3;
	or.pred  	%p5, %p4, %p1;
	@%p5 bra 	$L__BB0_2;
	cvta.to.global.u64 	%rd6, %rd2;
	mad.lo.s32 	%r31, %r2, %r6, %r28;
	mul.wide.s32 	%rd7, %r31, 4;
	add.s64 	%rd8, %rd6, %rd7;
	ld.global.f32 	%f1, [%rd8];
	mul.wide.s32 	%rd9, %r1, 4;
	add.s64 	%rd10, %rd1, %rd9;
	st.global.f32 	[%rd10], %f1;
	bra.uni 	$L__BB0_3;
$L__BB0_2:
	mul.wide.s32 	%rd4, %r1, 4;
	add.s64 	%rd5, %rd1, %rd4;
	mov.b32 	%r30, 0;
	st.global.u32 	[%rd5], %r30;
$L__BB0_3:
	ret;

}
	// .globl	_Z21apply_gaussian_filterPfS_ii
.visible .entry _Z21apply_gaussian_filterPfS_ii(
	.param .u64 .ptr .align 1 _Z21apply_gaussian_filterPfS_ii_param_0,
	.param .u64 .ptr .align 1 _Z21apply_gaussian_filterPfS_ii_param_1,
	.param .u32 _Z21apply_gaussian_filterPfS_ii_param_2,
	.param .u32 _Z21apply_gaussian_filterPfS_ii_param_3
)
{


	ret;

}
	// .globl	_Z16calc_dist_matrixPfS_f
.visible .entry _Z16calc_dist_matrixPfS_f(
	.param .u64 .ptr .align 1 _Z16calc_dist_matrixPfS_f_param_0,
	.param .u64 .ptr .align 1 _Z16calc_dist_matrixPfS_f_param_1,
	.param .f32 _Z16calc_dist_matrixPfS_f_param_2
)
{


	ret;

}


// ===== COMPILED SASS (sm_100) =====

	.target	sm_100

	.elftype	@"ET_EXEC"


//--------------------- .note.nv.tkinfo           --------------------------
	.section	.note.nv.tkinfo,"",@"SHT_NOTE"
	.sectionflags	@"SHF_NOTE_NV_TKINFO"
	.tkinfo
        /*0018*/ 	.word	0x00000002
        /*0030*/ 	.string	""
        /*0030*/ 	.string	"ptxas"
        /*0030*/ 	.string	"Cuda compilation tools, release 13.0, V13.0.88"
        /*0030*/ 	.string	"Build cuda_13.0.r13.0/compiler.36424714_0"
        /*0030*/ 	.string	"-arch sm_100 -m 64 "



//--------------------- .note.nv.cuinfo           --------------------------
	.section	.note.nv.cuinfo,"",@"SHT_NOTE"
	.sectionflags	@"SHF_NOTE_NV_CUINFO"
        /*0018*/ 	.short	0x0002
        /*001a*/ 	.short	0x0064
        /*001c*/ 	.short	0x0082
	.zero		2


//--------------------- .nv.info                  --------------------------
	.section	.nv.info,"",@"SHT_CUDA_INFO"
	.align	4


	//----- nvinfo : EIATTR_REGCOUNT
	.align		4
        /*0000*/ 	.byte	0x04, 0x2f
        /*0002*/ 	.short	(.L_1 - .L_0)
	.align		4
.L_0:
        /*0004*/ 	.word	index@(_Z16generate_3D_cubePfS_iiii)
        /*0008*/ 	.word	0x0000000e


	//----- nvinfo : EIATTR_FRAME_SIZE
	.align		4
.L_1:
        /*000c*/ 	.byte	0x04, 0x11
        /*000e*/ 	.short	(.L_3 - .L_2)
	.align		4
.L_2:
        /*0010*/ 	.word	index@(_Z16generate_3D_cubePfS_iiii)
        /*0014*/ 	.word	0x00000000


	//----- nvinfo : EIATTR_REGCOUNT
	.align		4
.L_3:
        /*0018*/ 	.byte	0x04, 0x2f
        /*001a*/ 	.short	(.L_5 - .L_4)
	.align		4
.L_4:
        /*001c*/ 	.word	index@(_Z21apply_gaussian_filterPfS_ii)
        /*0020*/ 	.word	0x00000004


	//----- nvinfo : EIATTR_FRAME_SIZE
	.align		4
.L_5:
        /*0024*/ 	.byte	0x04, 0x11
        /*0026*/ 	.short	(.L_7 - .L_6)
	.align		4
.L_6:
        /*0028*/ 	.word	index@(_Z21apply_gaussian_filterPfS_ii)
        /*002c*/ 	.word	0x00000000


	//----- nvinfo : EIATTR_REGCOUNT
	.align		4
.L_7:
        /*0030*/ 	.byte	0x04, 0x2f
        /*0032*/ 	.short	(.L_9 - .L_8)
	.align		4
.L_8:
        /*0034*/ 	.word	index@(_Z16calc_dist_matrixPfS_f)
        /*0038*/ 	.word	0x00000004


	//----- nvinfo : EIATTR_FRAME_SIZE
	.align		4
.L_9:
        /*003c*/ 	.byte	0x04, 0x11
        /*003e*/ 	.short	(.L_11 - .L_10)
	.align		4
.L_10:
        /*0040*/ 	.word	index@(_Z16calc_dist_matrixPfS_f)
        /*0044*/ 	.word	0x00000000


	//----- nvinfo : EIATTR_MIN_STACK_SIZE
	.align		4
.L_11:
        /*0048*/ 	.byte	0x04, 0x12
        /*004a*/ 	.short	(.L_13 - .L_12)
	.align		4
.L_12:
        /*004c*/ 	.word	index@(_Z16calc_dist_matrixPfS_f)
        /*0050*/ 	.word	0x00000000


	//----- nvinfo : EIATTR_MIN_STACK_SIZE
	.align		4
.L_13:
        /*0054*/ 	.byte	0x04, 0x12
        /*0056*/ 	.short	(.L_15 - .L_14)
	.align		4
.L_14:
        /*0058*/ 	.word	index@(_Z21apply_gaussian_filterPfS_ii)
        /*005c*/ 	.word	0x00000000


	//----- nvinfo : EIATTR_MIN_STACK_SIZE
	.align		4
.L_15:
        /*0060*/ 	.byte	0x04, 0x12
        /*0062*/ 	.short	(.L_17 - .L_16)
	.align		4
.L_16:
        /*0064*/ 	.word	index@(_Z16generate_3D_cubePfS_iiii)
        /*0068*/ 	.word	0x00000000
.L_17:


//--------------------- .nv.compat                --------------------------
	.section	.nv.compat,"",@"SHT_CUDA_COMPAT_INFO"
	.align	4
        /*0000*/ 	.byte	0x02, 0x09, 0x00, 0x00, 0x02, 0x02, 0x01, 0x00, 0x02, 0x05, 0x05, 0x00, 0x03, 0x07, 0x01, 0x01
        /*0010*/ 	.byte	0x02, 0x03, 0x00, 0x00, 0x02, 0x06, 0x01, 0x00, 0x04, 0x0b, 0x08, 0x00, 0x09, 0x00, 0x00, 0x00
        /*0020*/ 	.byte	0x00, 0x00, 0x00, 0x00


//--------------------- .nv.info._Z16calc_dist_matrixPfS_f --------------------------
	.section	.nv.info._Z16calc_dist_matrixPfS_f,"",@"SHT_CUDA_INFO"
	.sectionflags	@""
	.align	4


	//----- nvinfo : EIATTR_CUDA_API_VERSION
	.align		4
        /*0000*/ 	.byte	0x04, 0x37
        /*0002*/ 	.short	(.L_19 - .L_18)
.L_18:
        /*0004*/ 	.word	0x00000082


	//----- nvinfo : EIATTR_KPARAM_INFO
	.align		4
.L_19:
        /*0008*/ 	.byte	0x04, 0x17
        /*000a*/ 	.short	(.L_21 - .L_20)
.L_20:
        /*000c*/ 	.word	0x00000000
        /*0010*/ 	.short	0x0002
        /*0012*/ 	.short	0x0010
        /*0014*/ 	.byte	0x00, 0xf0, 0x11, 0x00


	//----- nvinfo : EIATTR_KPARAM_INFO
	.align		4
.L_21:
        /*0018*/ 	.byte	0x04, 0x17
        /*001a*/ 	.short	(.L_23 - .L_22)
.L_22:
        /*001c*/ 	.word	0x00000000
        /*0020*/ 	.short	0x0001
        /*0022*/ 	.short	0x0008
        /*0024*/ 	.byte	0x00, 0xf5, 0x21, 0x00


	//----- nvinfo : EIATTR_KPARAM_INFO
	.align		4
.L_23:
        /*0028*/ 	.byte	0x04, 0x17
        /*002a*/ 	.short	(.L_25 - .L_24)
.L_24:
        /*002c*/ 	.word	0x00000000
        /*0030*/ 	.short	0x0000
        /*0032*/ 	.short	0x0000
        /*0034*/ 	.byte	0x00, 0xf5, 0x21, 0x00


	//----- nvinfo : EIATTR_SPARSE_MMA_MASK
	.align		4
.L_25:
        /*0038*/ 	.byte	0x03, 0x50
        /*003a*/ 	.short	0x0000


	//----- nvinfo : EIATTR_MAXREG_COUNT
	.align		4
        /*003c*/ 	.byte	0x03, 0x1b
        /*003e*/ 	.short	0x00ff


	//----- nvinfo : EIATTR_MERCURY_ISA_VERSION
	.align		4
        /*0040*/ 	.byte	0x03, 0x5f
        /*0042*/ 	.short	0x0101


	//----- nvinfo : EIATTR_VRC_CTA_INIT_COUNT
	.align		4
        /*0044*/ 	.byte	0x02, 0x4a
	.zero		1
	.zero		1


	//----- nvinfo : EIATTR_EXIT_INSTR_OFFSETS
	.align		4
        /*0048*/ 	.byte	0x04, 0x1c
        /*004a*/ 	.short	(.L_27 - .L_26)


	//   ....[0]....
.L_26:
        /*004c*/ 	.word	0x00000010


	//----- nvinfo : EIATTR_CBANK_PARAM_SIZE
	.align		4
.L_27:
        /*0050*/ 	.byte	0x03, 0x19
        /*0052*/ 	.short	0x0014


	//----- nvinfo : EIATTR_PARAM_CBANK
	.align		4
        /*0054*/ 	.byte	0x04, 0x0a
        /*0056*/ 	.short	(.L_29 - .L_28)
	.align		4
.L_28:
        /*0058*/ 	.word	index@(.nv.constant0._Z16calc_dist_matrixPfS_f)
        /*005c*/ 	.short	0x0380
        /*005e*/ 	.short	0x0014


	//----- nvinfo : EIATTR_SW_WAR
	.align		4
.L_29:
        /*0060*/ 	.byte	0x04, 0x36
        /*0062*/ 	.short	(.L_31 - .L_30)
.L_30:
        /*0064*/ 	.word	0x00000008
.L_31:


//--------------------- .nv.info._Z21apply_gaussian_filterPfS_ii --------------------------
	.section	.nv.info._Z21apply_gaussian_filterPfS_ii,"",@"SHT_CUDA_INFO"
	.sectionflags	@""
	.align	4


	//----- nvinfo : EIATTR_CUDA_API_VERSION
	.align		4
        /*0000*/ 	.byte	0x04, 0x37
        /*0002*/ 	.short	(.L_33 - .L_32)
.L_32:
        /*0004*/ 	.word	0x00000082


	//----- nvinfo : EIATTR_KPARAM_INFO
	.align		4
.L_33:
        /*0008*/ 	.byte	0x04, 0x17
        /*000a*/ 	.short	(.L_35 - .L_34)
.L_34:
        /*000c*/ 	.word	0x00000000
        /*0010*/ 	.short	0x0003
        /*0012*/ 	.short	0x0014
        /*0014*/ 	.byte	0x00, 0xf0, 0x11, 0x00


	//----- nvinfo : EIATTR_KPARAM_INFO
	.align		4
.L_35:
        /*0018*/ 	.byte	0x04, 0x17
        /*001a*/ 	.short	(.L_37 - .L_36)
.L_36:
        /*001c*/ 	.word	0x00000000
        /*0020*/ 	.short	0x0002
        /*0022*/ 	.short	0x0010
        /*0024*/ 	.byte	0x00, 0xf0, 0x11, 0x00


	//----- nvinfo : EIATTR_KPARAM_INFO
	.align		4
.L_37:
        /*0028*/ 	.byte	0x04, 0x17
        /*002a*/ 	.short	(.L_39 - .L_38)
.L_38:
        /*002c*/ 	.word	0x00000000
        /*0030*/ 	.short	0x0001
        /*0032*/ 	.short	0x0008
        /*0034*/ 	.byte	0x00, 0xf5, 0x21, 0x00


	//----- nvinfo : EIATTR_KPARAM_INFO
	.align		4
.L_39:
        /*0038*/ 	.byte	0x04, 0x17
        /*003a*/ 	.short	(.L_41 - .L_40)
.L_40:
        /*003c*/ 	.word	0x00000000
        /*0040*/ 	.short	0x0000
        /*0042*/ 	.short	0x0000
        /*0044*/ 	.byte	0x00, 0xf5, 0x21, 0x00


	//----- nvinfo : EIATTR_SPARSE_MMA_MASK
	.align		4
.L_41:
        /*0048*/ 	.byte	0x03, 0x50
        /*004a*/ 	.short	0x0000


	//----- nvinfo : EIATTR_MAXREG_COUNT
	.align		4
        /*004c*/ 	.byte	0x03, 0x1b
        /*004e*/ 	.short	0x00ff


	//----- nvinfo : EIATTR_MERCURY_ISA_VERSION
	.align		4
        /*0050*/ 	.byte	0x03, 0x5f
        /*0052*/ 	.short	0x0101


	//----- nvinfo : EIATTR_VRC_CTA_INIT_COUNT
	.align		4
        /*0054*/ 	.byte	0x02, 0x4a
	.zero		1
	.zero		1


	//----- nvinfo : EIATTR_EXIT_INSTR_OFFSETS
	.align		4
        /*0058*/ 	.byte	0x04, 0x1c
        /*005a*/ 	.short	(.L_43 - .L_42)


	//   ....[0]....
.L_42:
        /*005c*/ 	.word	0x00000010


	//----- nvinfo : EIATTR_CBANK_PARAM_SIZE
	.align		4
.L_43:
        /*0060*/ 	.byte	0x03, 0x19
        /*0062*/ 	.short	0x0018


	//----- nvinfo : EIATTR_PARAM_CBANK
	.align		4
        /*0064*/ 	.byte	0x04, 0x0a
        /*0066*/ 	.short	(.L_45 - .L_44)
	.align		4
.L_44:
        /*0068*/ 	.word	index@(.nv.constant0._Z21apply_gaussian_filterPfS_ii)
        /*006c*/ 	.short	0x0380
        /*006e*/ 	.short	0x0018


	//----- nvinfo : EIATTR_SW_WAR
	.align		4
.L_45:
        /*0070*/ 	.byte	0x04, 0x36
        /*0072*/ 	.short	(.L_47 - .L_46)
.L_46:
        /*0074*/ 	.word	0x00000008
.L_47:


//--------------------- .nv.info._Z16generate_3D_cubePfS_iiii --------------------------
	.section	.nv.info._Z16generate_3D_cubePfS_iiii,"",@"SHT_CUDA_INFO"
	.sectionflags	@""
	.align	4


	//----- nvinfo : EIATTR_CUDA_API_VERSION
	.align		4
        /*0000*/ 	.byte	0x04, 0x37
        /*0002*/ 	.short	(.L_49 - .L_48)
.L_48:
        /*0004*/ 	.word	0x00000082


	//----- nvinfo : EIATTR_KPARAM_INFO
	.align		4
.L_49:
        /*0008*/ 	.byte	0x04, 0x17
        /*000a*/ 	.short	(.L_51 - .L_50)
.L_50:
        /*000c*/ 	.word	0x00000000
        /*0010*/ 	.short	0x0005
        /*0012*/ 	.short	0x001c
        /*0014*/ 	.byte	0x00, 0xf0, 0x11, 0x00


	//----- nvinfo : EIATTR_KPARAM_INFO
	.align		4
.L_51:
        /*0018*/ 	.byte	0x04, 0x17
        /*001a*/ 	.short	(.L_53 - .L_52)
.L_52:
        /*001c*/ 	.word	0x00000000
        /*0020*/ 	.short	0x0004
        /*0022*/ 	.short	0x0018
        /*0024*/ 	.byte	0x00, 0xf0, 0x11, 0x00


	//----- nvinfo : EIATTR_KPARAM_INFO
	.align		4
.L_53:
        /*0028*/ 	.byte	0x04, 0x17
        /*002a*/ 	.short	(.L_55 - .L_54)
.L_54:
        /*002c*/ 	.word	0x00000000
        /*0030*/ 	.short	0x0003
        /*0032*/ 	.short	0x0014
        /*0034*/ 	.byte	0x00, 0xf0, 0x11, 0x00


	//----- nvinfo : EIATTR_KPARAM_INFO
	.align		4
.L_55:
        /*0038*/ 	.byte	0x04, 0x17
        /*003a*/ 	.short	(.L_57 - .L_56)
.L_56:
        /*003c*/ 	.word	0x00000000
        /*0040*/ 	.short	0x0002
        /*0042*/ 	.short	0x0010
        /*0044*/ 	.byte	0x00, 0xf0, 0x11, 0x00


	//----- nvinfo : EIATTR_KPARAM_INFO
	.align		4
.L_57:
        /*0048*/ 	.byte	0x04, 0x17
        /*004a*/ 	.short	(.L_59 - .L_58)
.L_58:
        /*004c*/ 	.word	0x00000000
        /*0050*/ 	.short	0x0001
        /*0052*/ 	.short	0x0008
        /*0054*/ 	.byte	0x00, 0xf5, 0x21, 0x00


	//----- nvinfo : EIATTR_KPARAM_INFO
	.align		4
.L_59:
        /*0058*/ 	.byte	0x04, 0x17
        /*005a*/ 	.short	(.L_61 - .L_60)
.L_60:
        /*005c*/ 	.word	0x00000000
        /*0060*/ 	.short	0x0000
        /*0062*/ 	.short	0x0000
        /*0064*/ 	.byte	0x00, 0xf5, 0x21, 0x00


	//----- nvinfo : EIATTR_SPARSE_MMA_MASK
	.align		4
.L_61:
        /*0068*/ 	.byte	0x03, 0x50
        /*006a*/ 	.short	0x0000


	//----- nvinfo : EIATTR_MAXREG_COUNT
	.align		4
        /*006c*/ 	.byte	0x03, 0x1b
        /*006e*/ 	.short	0x00ff


	//----- nvinfo : EIATTR_MERCURY_ISA_VERSION
	.align		4
        /*0070*/ 	.byte	0x03, 0x5f
        /*0072*/ 	.short	0x0101


	//----- nvinfo : EIATTR_VRC_CTA_INIT_COUNT
	.align		4
        /*0074*/ 	.byte	0x02, 0x4a
	.zero		1
	.zero		1


	//----- nvinfo : EIATTR_EXIT_INSTR_OFFSETS
	.align		4
        /*0078*/ 	.byte	0x04, 0x1c
        /*007a*/ 	.short	(.L_63 - .L_62)


	//   ....[0]....
.L_62:
        /*007c*/ 	.word	0x00000210


	//   ....[1]....
        /*0080*/ 	.word	0x00000250


	//----- nvinfo : EIATTR_CBANK_PARAM_SIZE
	.align		4
.L_63:
        /*0084*/ 	.byte	0x03, 0x19
        /*0086*/ 	.short	0x0020


	//----- nvinfo : EIATTR_PARAM_CBANK
	.align		4
        /*0088*/ 	.byte	0x04, 0x0a
        /*008a*/ 	.short	(.L_65 - .L_64)
	.align		4
.L_64:
        /*008c*/ 	.word	index@(.nv.constant0._Z16generate_3D_cubePfS_iiii)
        /*0090*/ 	.short	0x0380
        /*0092*/ 	.short	0x0020


	//----- nvinfo : EIATTR_SW_WAR
	.align		4
.L_65:
        /*0094*/ 	.byte	0x04, 0x36
        /*0096*/ 	.short	(.L_67 - .L_66)
.L_66:
        /*0098*/ 	.word	0x00000008
.L_67:


//--------------------- .nv.callgraph             --------------------------
	.section	.nv.callgraph,"",@"SHT_CUDA_CALLGRAPH"
	.align	4
	.sectionentsize	8
	.align		4
        /*0000*/ 	.word	0x00000000
	.align		4
        /*0004*/ 	.word	0xffffffff
	.align		4
        /*0008*/ 	.word	0x00000000
	.align		4
        /*000c*/ 	.word	0xfffffffe
	.align		4
        /*0010*/ 	.word	0x00000000
	.align		4
        /*0014*/ 	.word	0xfffffffd
	.align		4
        /*0018*/ 	.word	0x00000000
	.align		4
        /*001c*/ 	.word	0xfffffffc


//--------------------- .text._Z16calc_dist_matrixPfS_f --------------------------
	.section	.text._Z16calc_dist_matrixPfS_f,"ax",@progbits
	.align	128
        .global         _Z16calc_dist_matrixPfS_f
        .type           _Z16calc_dist_matrixPfS_f,@function
        .size           _Z16calc_dist_matrixPfS_f,(.L_x_3 - _Z16calc_dist_matrixPfS_f)
        .other          _Z16calc_dist_matrixPfS_f,@"STO_CUDA_ENTRY STV_DEFAULT"
_Z16calc_dist_matrixPfS_f:
.text._Z16calc_dist_matrixPfS_f:
[----:B------:R-:W-:Y:S01]  /*0000*/  LDC R1, c[0x0][0x37c] ;  /* 0x0000df00ff017b82 */ /* 0x000fe20000000800 */
[----:B------:R-:W-:Y:S05]  /*0010*/  EXIT ;  /* 0x000000000000794d */ /* 0x000fea0003800000 */
.L_x_0:
[----:B------:R-:W-:-:S00]  /*0020*/  BRA `(.L_x_0) ;  /* 0xfffffffc00fc7947 */ /* 0x000fc0000383ffff */
[----:B------:R-:W-:-:S00]  /*0030*/  NOP ;  /* 0x0000000000007918 */ /* 0x000fc00000000000 */
        /* <DEDUP_REMOVED lines=12> */
.L_x_3:


//--------------------- .text._Z21apply_gaussian_filterPfS_ii --------------------------
	.section	.text._Z21apply_gaussian_filterPfS_ii,"ax",@progbits
	.align	128
        .global         _Z21apply_gaussian_filterPfS_ii
        .type           _Z21apply_gaussian_filterPfS_ii,@function
        .size           _Z21apply_gaussian_filterPfS_ii,(.L_x_4 - _Z21apply_gaussian_filterPfS_ii)
        .other          _Z21apply_gaussian_filterPfS_ii,@"STO_CUDA_ENTRY STV_DEFAULT"
_Z21apply_gaussian_filterPfS_ii:
.text._Z21apply_gaussian_filterPfS_ii:
[----:B------:R-:W-:Y:S01]  /*0000*/  LDC R1, c[0x0][0x37c] ;  /* 0x0000df00ff017b82 */ /* 0x000fe20000000800 */
[----:B------:R-:W-:Y:S05]  /*0010*/  EXIT ;  /* 0x000000000000794d */ /* 0x000fea0003800000 */
.L_x_1:
        /* <DEDUP_REMOVED lines=14> */
.L_x_4:


//--------------------- .text._Z16generate_3D_cubePfS_iiii --------------------------
	.section	.text._Z16generate_3D_cubePfS_iiii,"ax",@progbits
	.align	128
        .global         _Z16generate_3D_cubePfS_iiii
        .type           _Z16generate_3D_cubePfS_iiii,@function
        .size           _Z16generate_3D_cubePfS_iiii,(.L_x_5 - _Z16generate_3D_cubePfS_iiii)
        .other          _Z16generate_3D_cubePfS_iiii,@"STO_CUDA_ENTRY STV_DEFAULT"
_Z16generate_3D_cubePfS_iiii:
.text._Z16generate_3D_cubePfS_iiii:
[----:B------:R-:W-:Y:S08]  /*0000*/  LDC R1, c[0x0][0x37c] ;  /* 0x0000df00ff017b82 */ /* 0x000ff00000000800 */
[----:B------:R-:W0:Y:S01]  /*0010*/  LDC.64 R4, c[0x0][0x398] ;  /* 0x0000e600ff047b82 */ /* 0x000e220000000a00 */
[----:B------:R-:W1:Y:S01]  /*0020*/  S2R R9, SR_TID.X ;  /* 0x0000000000097919 */ /* 0x000e620000002100 */
[----:B------:R-:W2:Y:S01]  /*0030*/  LDCU.64 UR8, c[0x0][0x358] ;  /* 0x00006b00ff0877ac */ /* 0x000ea20008000a00 */
[----:B------:R-:W3:Y:S05]  /*0040*/  S2R R7, SR_TID.Y ;  /* 0x0000000000077919 */ /* 0x000eea0000002200 */
[----:B------:R-:W1:Y:S08]  /*0050*/  S2UR UR4, SR_CTAID.X ;  /* 0x00000000000479c3 */ /* 0x000e700000002500 */
[----:B------:R-:W3:Y:S08]  /*0060*/  S2UR UR5, SR_CTAID.Y ;  /* 0x00000000000579c3 */ /* 0x000ef00000002600 */
[----:B------:R-:W4:Y:S01]  /*0070*/  LDC.64 R10, c[0x0][0x390] ;  /* 0x0000e400ff0a7b82 */ /* 0x000f220000000a00 */
[----:B0-----:R-:W-:-:S02]  /*0080*/  VIADD R2, R5, 0xffffffff ;  /* 0xffffffff05027836 */ /* 0x001fc40000000000 */
[----:B------:R-:W-:-:S03]  /*0090*/  VIADD R0, R4, 0xffffffff ;  /* 0xffffffff04007836 */ /* 0x000fc60000000000 */
[----:B------:R-:W-:Y:S02]  /*00a0*/  LEA.HI R2, R2, R2, RZ, 0x1 ;  /* 0x0000000202027211 */ /* 0x000fe400078f08ff */
[----:B------:R-:W-:Y:S02]  /*00b0*/  LEA.HI R0, R0, R0, RZ, 0x1 ;  /* 0x0000000000007211 */ /* 0x000fe400078f08ff */
[----:B------:R-:W-:Y:S02]  /*00c0*/  SHF.R.S32.HI R2, RZ, 0x1, R2 ;  /* 0x00000001ff027819 */ /* 0x000fe40000011402 */
[----:B------:R-:W-:Y:S02]  /*00d0*/  SHF.R.S32.HI R0, RZ, 0x1, R0 ;  /* 0x00000001ff007819 */ /* 0x000fe40000011400 */
[----:B-1----:R-:W-:Y:S02]  /*00e0*/  IADD3 R4, PT, PT, -R2, UR4, R9 ;  /* 0x0000000402047c10 */ /* 0x002fe4000fffe109 */
[----:B---3--:R-:W-:Y:S01]  /*00f0*/  IADD3 R0, PT, PT, -R0, UR5, R7 ;  /* 0x0000000500007c10 */ /* 0x008fe2000fffe107 */
[----:B------:R-:W0:Y:S03]  /*0100*/  LDC.64 R2, c[0x0][0x380] ;  /* 0x0000e000ff027b82 */ /* 0x000e260000000a00 */
[----:B------:R-:W-:-:S02]  /*0110*/  LOP3.LUT R5, R0, R4, RZ, 0xfc, !PT ;  /* 0x0000000400057212 */ /* 0x000fc400078efcff */
[----:B----4-:R-:W-:-:S04]  /*0120*/  ISETP.GE.AND P0, PT, R4, R11, PT ;  /* 0x0000000b0400720c */ /* 0x010fc80003f06270 */
[----:B------:R-:W-:-:S04]  /*0130*/  ISETP.GE.OR P0, PT, R0, R10, P0 ;  /* 0x0000000a0000720c */ /* 0x000fc80000706670 */
[----:B------:R-:W-:-:S13]  /*0140*/  ISETP.LT.OR P0, PT, R5, RZ, P0 ;  /* 0x000000ff0500720c */ /* 0x000fda0000701670 */
[----:B------:R-:W-:-:S04]  /*0150*/  @!P0 IMAD R5, R0, R11, R4 ;  /* 0x0000000b00058224 */ /* 0x000fc800078e0204 */
[----:B0-----:R-:W-:Y:S01]  /*0160*/  @!P0 IMAD.WIDE R2, R5, 0x4, R2 ;  /* 0x0000000405028825 */ /* 0x001fe200078e0202 */
[----:B------:R-:W0:Y:S01]  /*0170*/  LDCU UR6, c[0x0][0x370] ;  /* 0x00006e00ff0677ac */ /* 0x000e220008000800 */
[----:B------:R-:W1:Y:S04]  /*0180*/  LDC.64 R4, c[0x0][0x388] ;  /* 0x0000e200ff047b82 */ /* 0x000e680000000a00 */
[----:B--2---:R-:W2:Y:S01]  /*0190*/  @!P0 LDG.E R3, desc[UR8][R2.64] ;  /* 0x0000000802038981 */ /* 0x004ea2000c1e1900 */
[----:B------:R-:W3:Y:S03]  /*01a0*/  LDCU UR7, c[0x0][0x360] ;  /* 0x00006c00ff0777ac */ /* 0x000ee60008000800 */
[----:B------:R-:W4:Y:S01]  /*01b0*/  LDC R0, c[0x0][0x364] ;  /* 0x0000d900ff007b82 */ /* 0x000f220000000800 */
[----:B0-----:R-:W-:-:S06]  /*01c0*/  UIMAD UR4, UR5, UR6, UR4 ;  /* 0x00000006050472a4 */ /* 0x001fcc000f8e0204 */
[----:B----4-:R-:W-:-:S04]  /*01d0*/  IMAD R0, R0, UR4, R7 ;  /* 0x0000000400007c24 */ /* 0x010fc8000f8e0207 */
[----:B---3--:R-:W-:-:S04]  /*01e0*/  IMAD R7, R0, UR7, R9 ;  /* 0x0000000700077c24 */ /* 0x008fc8000f8e0209 */
[----:B-1----:R-:W-:-:S05]  /*01f0*/  @!P0 IMAD.WIDE R4, R7, 0x4, R4 ;  /* 0x0000000407048825 */ /* 0x002fca00078e0204 */
[----:B--2---:R0:W-:Y:S01]  /*0200*/  @!P0 STG.E desc[UR8][R4.64], R3 ;  /* 0x0000000304008986 */ /* 0x0041e2000c101908 */
[----:B------:R-:W-:Y:S05]  /*0210*/  @!P0 EXIT ;  /* 0x000000000000894d */ /* 0x000fea0003800000 */
[----:B0-----:R-:W0:Y:S02]  /*0220*/  LDC.64 R2, c[0x0][0x388] ;  /* 0x0000e200ff027b82 */ /* 0x001e240000000a00 */
[----:B0-----:R-:W-:-:S05]  /*0230*/  IMAD.WIDE R2, R7, 0x4, R2 ;  /* 0x0000000407027825 */ /* 0x001fca00078e0202 */
[----:B------:R-:W-:Y:S01]  /*0240*/  STG.E desc[UR8][R2.64], RZ ;  /* 0x000000ff02007986 */ /* 0x000fe2000c101908 */
[----:B------:R-:W-:Y:S05]  /*0250*/  EXIT ;  /* 0x000000000000794d */ /* 0x000fea0003800000 */
.L_x_2:
        /* <DEDUP_REMOVED lines=10> */
.L_x_5:


//--------------------- .nv.shared.reserved.0     --------------------------
	.section	.nv.shared.reserved.0,"aw",@nobits
	.weak		__nv_reservedSMEM_offset_0_alias
	.size		__nv_reservedSMEM_offset_0_alias, 0, 64
	.other		__nv_reservedSMEM_offset_0_alias,@"STO_CUDA_RESERVED_SHARED STV_DEFAULT"
__nv_reservedSMEM_offset_0_alias:
	.zero		0
	.zero		64


//--------------------- .nv.constant0._Z16calc_dist_matrixPfS_f --------------------------
	.section	.nv.constant0._Z16calc_dist_matrixPfS_f,"a",@progbits
	.sectionflags	@""
	.align	4
.nv.constant0._Z16calc_dist_matrixPfS_f:
	.zero		916


//--------------------- .nv.constant0._Z21apply_gaussian_filterPfS_ii --------------------------
	.section	.nv.constant0._Z21apply_gaussian_filterPfS_ii,"a",@progbits
	.sectionflags	@""
	.align	4
.nv.constant0._Z21apply_gaussian_filterPfS_ii:
	.zero		920


//--------------------- .nv.constant0._Z16generate_3D_cubePfS_iiii --------------------------
	.section	.nv.constant0._Z16generate_3D_cubePfS_iiii,"a",@progbits
	.sectionflags	@""
	.align	4
.nv.constant0._Z16generate_3D_cubePfS_iiii:
	.zero		928


//--------------------- SYMBOLS --------------------------

	.type		.nv.reservedSmem.offset0,@object
	.size		.nv.reservedSmem.offset0,0x4
